//
// Generated by NVIDIA NVVM Compiler
//
// Compiler Build ID: CL-36424714
// Cuda compilation tools, release 13.0, V13.0.88
// Based on NVVM 20.0.0
//

.version 9.0
.target sm_100
.address_size 64

	// .globl	_Z4testPPiS0_S0_i
.extern .func  (.param .b32 func_retval0) vprintf
(
	.param .b64 vprintf_param_0,
	.param .b64 vprintf_param_1
)
;
.global .align 1 .b8 $str[43] = {84, 104, 114, 101, 97, 100, 73, 100, 120, 58, 32, 37, 100, 32, 84, 104, 114, 101, 97, 100, 73, 100, 121, 58, 32, 37, 100, 32, 84, 104, 114, 101, 97, 100, 73, 100, 122, 58, 32, 37, 100, 10};

.visible .entry _Z4testPPiS0_S0_i(
	.param .u64 .ptr .align 1 _Z4testPPiS0_S0_i_param_0,
	.param .u64 .ptr .align 1 _Z4testPPiS0_S0_i_param_1,
	.param .u64 .ptr .align 1 _Z4testPPiS0_S0_i_param_2,
	.param .u32 _Z4testPPiS0_S0_i_param_3
)
{
	.local .align 8 .b8 	__local_depot0[16];
	.reg .b64 	%SP;
	.reg .b64 	%SPL;
	.reg .pred 	%p<2>;
	.reg .b32 	%r<21>;
	.reg .b64 	%rd<22>;

	mov.u64 	%SPL, __local_depot0;
	cvta.local.u64 	%SP, %SPL;
	ld.param.u64 	%rd1, [_Z4testPPiS0_S0_i_param_0];
	ld.param.u64 	%rd2, [_Z4testPPiS0_S0_i_param_1];
	ld.param.u64 	%rd3, [_Z4testPPiS0_S0_i_param_2];
	ld.param.u32 	%r2, [_Z4testPPiS0_S0_i_param_3];
	mov.u32 	%r3, %ntid.x;
	mov.u32 	%r4, %ctaid.x;
	mov.u32 	%r5, %tid.x;
	mad.lo.s32 	%r1, %r3, %r4, %r5;
	setp.ge.s32 	%p1, %r1, %r2;
	@%p1 bra 	$L__BB0_2;
	mov.u32 	%r6, %tid.y;
	mov.u32 	%r7, %ctaid.y;
	mov.u32 	%r8, %ntid.y;
	mad.lo.s32 	%r9, %r8, %r7, %r6;
	mov.u32 	%r10, %tid.z;
	mov.u32 	%r11, %ctaid.z;
	mov.u32 	%r12, %ntid.z;
	mad.lo.s32 	%r13, %r12, %r11, %r10;
	add.u64 	%rd4, %SP, 0;
	add.u64 	%rd5, %SPL, 0;
	cvta.to.global.u64 	%rd6, %rd1;
	cvta.to.global.u64 	%rd7, %rd2;
	cvta.to.global.u64 	%rd8, %rd3;
	st.local.v2.u32 	[%rd5], {%r1, %r9};
	st.local.u32 	[%rd5+8], %r13;
	mov.u64 	%rd9, $str;
	cvta.global.u64 	%rd10, %rd9;
	{ // callseq 0, 0
	.param .b64 param0;
	st.param.b64 	[param0], %rd10;
	.param .b64 param1;
	st.param.b64 	[param1], %rd4;
	.param .b32 retval0;
	call.uni (retval0), 
	vprintf, 
	(
	param0, 
	param1
	);
	ld.param.b32 	%r14, [retval0];
	} // callseq 0
	mul.wide.s32 	%rd11, %r1, 8;
	add.s64 	%rd12, %rd6, %rd11;
	ld.global.u64 	%rd13, [%rd12];
	shl.b32 	%r16, %r9, 1;
	add.s32 	%r17, %r16, %r13;
	mul.wide.u32 	%rd14, %r17, 4;
	add.s64 	%rd15, %rd13, %rd14;
	ld.u32 	%r18, [%rd15];
	add.s64 	%rd16, %rd7, %rd11;
	ld.global.u64 	%rd17, [%rd16];
	add.s64 	%rd18, %rd17, %rd14;
	ld.u32 	%r19, [%rd18];
	add.s32 	%r20, %r19, %r18;
	add.s64 	%rd19, %rd8, %rd11;
	ld.global.u64 	%rd20, [%rd19];
	add.s64 	%rd21, %rd20, %rd14;
	st.u32 	[%rd21], %r20;
$L__BB0_2:
	ret;

}


// ===== COMPILED SASS (sm_100) =====

	.target	sm_100

	.elftype	@"ET_EXEC"


//--------------------- .note.nv.tkinfo           --------------------------
	.section	.note.nv.tkinfo,"",@"SHT_NOTE"
	.sectionflags	@"SHF_NOTE_NV_TKINFO"
	.tkinfo
        /*0018*/ 	.word	0x00000002
        /*0030*/ 	.string	""
        /*0030*/ 	.string	"ptxas"
        /*0030*/ 	.string	"Cuda compilation tools, release 13.0, V13.0.88"
        /*0030*/ 	.string	"Build cuda_13.0.r13.0/compiler.36424714_0"
        /*0030*/ 	.string	"-arch sm_100 -m 64 "



//--------------------- .note.nv.cuinfo           --------------------------
	.section	.note.nv.cuinfo,"",@"SHT_NOTE"
	.sectionflags	@"SHF_NOTE_NV_CUINFO"
        /*0018*/ 	.short	0x0002
        /*001a*/ 	.short	0x0064
        /*001c*/ 	.short	0x0082
	.zero		2


//--------------------- .nv.info                  --------------------------
	.section	.nv.info,"",@"SHT_CUDA_INFO"
	.align	4


	//----- nvinfo : EIATTR_REGCOUNT
	.align		4
        /*0000*/ 	.byte	0x04, 0x2f
        /*0002*/ 	.short	(.L_2 - .L_1)
	.align		4
.L_1:
        /*0004*/ 	.word	index@(_Z4testPPiS0_S0_i)
        /*0008*/ 	.word	0x00000018


	//----- nvinfo : EIATTR_FRAME_SIZE
	.align		4
.L_2:
        /*000c*/ 	.byte	0x04, 0x11
        /*000e*/ 	.short	(.L_4 - .L_3)
	.align		4
.L_3:
        /*0010*/ 	.word	index@(_Z4testPPiS0_S0_i)
        /*0014*/ 	.word	0x00000010


	//----- nvinfo : EIATTR_MIN_STACK_SIZE
	.align		4
.L_4:
        /*0018*/ 	.byte	0x04, 0x12
        /*001a*/ 	.short	(.L_6 - .L_5)
	.align		4
.L_5:
        /*001c*/ 	.word	index@(_Z4testPPiS0_S0_i)
        /*0020*/ 	.word	0x00000010
.L_6:


//--------------------- .nv.compat                --------------------------
	.section	.nv.compat,"",@"SHT_CUDA_COMPAT_INFO"
	.align	4
        /*0000*/ 	.byte	0x02, 0x09, 0x00, 0x00, 0x02, 0x02, 0x01, 0x00, 0x02, 0x05, 0x05, 0x00, 0x03, 0x07, 0x01, 0x01
        /*0010*/ 	.byte	0x02, 0x03, 0x00, 0x00, 0x02, 0x06, 0x01, 0x00, 0x04, 0x0b, 0x08, 0x00, 0x09, 0x00, 0x00, 0x00
        /*0020*/ 	.byte	0x00, 0x00, 0x00, 0x00


//--------------------- .nv.info._Z4testPPiS0_S0_i --------------------------
	.section	.nv.info._Z4testPPiS0_S0_i,"",@"SHT_CUDA_INFO"
	.sectionflags	@""
	.align	4


	//----- nvinfo : EIATTR_CUDA_API_VERSION
	.align		4
        /*0000*/ 	.byte	0x04, 0x37
        /*0002*/ 	.short	(.L_8 - .L_7)
.L_7:
        /*0004*/ 	.word	0x00000082


	//----- nvinfo : EIATTR_KPARAM_INFO
	.align		4
.L_8:
        /*0008*/ 	.byte	0x04, 0x17
        /*000a*/ 	.short	(.L_10 - .L_9)
.L_9:
        /*000c*/ 	.word	0x00000000
        /*0010*/ 	.short	0x0003
        /*0012*/ 	.short	0x0018
        /*0014*/ 	.byte	0x00, 0xf0, 0x11, 0x00


	//----- nvinfo : EIATTR_KPARAM_INFO
	.align		4
.L_10:
        /*0018*/ 	.byte	0x04, 0x17
        /*001a*/ 	.short	(.L_12 - .L_11)
.L_11:
        /*001c*/ 	.word	0x00000000
        /*0020*/ 	.short	0x0002
        /*0022*/ 	.short	0x0010
        /*0024*/ 	.byte	0x00, 0xf5, 0x21, 0x00


	//----- nvinfo : EIATTR_KPARAM_INFO
	.align		4
.L_12:
        /*0028*/ 	.byte	0x04, 0x17
        /*002a*/ 	.short	(.L_14 - .L_13)
.L_13:
        /*002c*/ 	.word	0x00000000
        /*0030*/ 	.short	0x0001
        /*0032*/ 	.short	0x0008
        /*0034*/ 	.byte	0x00, 0xf5, 0x21, 0x00


	//----- nvinfo : EIATTR_KPARAM_INFO
	.align		4
.L_14:
        /*0038*/ 	.byte	0x04, 0x17
        /*003a*/ 	.short	(.L_16 - .L_15)
.L_15:
        /*003c*/ 	.word	0x00000000
        /*0040*/ 	.short	0x0000
        /*0042*/ 	.short	0x0000
        /*0044*/ 	.byte	0x00, 0xf5, 0x21, 0x00


	//----- nvinfo : EIATTR_SPARSE_MMA_MASK
	.align		4
.L_16:
        /*0048*/ 	.byte	0x03, 0x50
        /*004a*/ 	.short	0x0000


	//----- nvinfo : EIATTR_MAXREG_COUNT
	.align		4
        /*004c*/ 	.byte	0x03, 0x1b
        /*004e*/ 	.short	0x00ff


	//----- nvinfo : EIATTR_EXTERNS
	.align		4
        /*0050*/ 	.byte	0x04, 0x0f
        /*0052*/ 	.short	(.L_18 - .L_17)


	//   ....[0]....
	.align		4
.L_17:
        /*0054*/ 	.word	index@(vprintf)


	//----- nvinfo : EIATTR_MERCURY_ISA_VERSION
	.align		4
.L_18:
        /*0058*/ 	.byte	0x03, 0x5f
        /*005a*/ 	.short	0x0101


	//----- nvinfo : EIATTR_VRC_CTA_INIT_COUNT
	.align		4
        /*005c*/ 	.byte	0x02, 0x4a
	.zero		1
	.zero		1


	//----- nvinfo : EIATTR_SYSCALL_OFFSETS
	.align		4
        /*0060*/ 	.byte	0x04, 0x46
        /*0062*/ 	.short	(.L_20 - .L_19)


	//   ....[0]....
.L_19:
        /*0064*/ 	.word	0x000001e0


	//----- nvinfo : EIATTR_EXIT_INSTR_OFFSETS
	.align		4
.L_20:
        /*0068*/ 	.byte	0x04, 0x1c
        /*006a*/ 	.short	(.L_22 - .L_21)


	//   ....[0]....
.L_21:
        /*006c*/ 	.word	0x000000c0


	//   ....[1]....
        /*0070*/ 	.word	0x00000300


	//----- nvinfo : EIATTR_CRS_STACK_SIZE
	.align		4
.L_22:
        /*0074*/ 	.byte	0x04, 0x1e
        /*0076*/ 	.short	(.L_24 - .L_23)
.L_23:
        /*0078*/ 	.word	0x00000000


	//----- nvinfo : EIATTR_CBANK_PARAM_SIZE
	.align		4
.L_24:
        /*007c*/ 	.byte	0x03, 0x19
        /*007e*/ 	.short	0x001c


	//----- nvinfo : EIATTR_PARAM_CBANK
	.align		4
        /*0080*/ 	.byte	0x04, 0x0a
        /*0082*/ 	.short	(.L_26 - .L_25)
	.align		4
.L_25:
        /*0084*/ 	.word	index@(.nv.constant0._Z4testPPiS0_S0_i)
        /*0088*/ 	.short	0x0380
        /*008a*/ 	.short	0x001c


	//----- nvinfo : EIATTR_SW_WAR
	.align		4
.L_26:
        /*008c*/ 	.byte	0x04, 0x36
        /*008e*/ 	.short	(.L_28 - .L_27)
.L_27:
        /*0090*/ 	.word	0x00000008
.L_28:


//--------------------- .nv.callgraph             --------------------------
	.section	.nv.callgraph,"",@"SHT_CUDA_CALLGRAPH"
	.align	4
	.sectionentsize	8
	.align		4
        /*0000*/ 	.word	0x00000000
	.align		4
        /*0004*/ 	.word	0xffffffff
	.align		4
        /*0008*/ 	.word	index@(_Z4testPPiS0_S0_i)
	.align		4
        /*000c*/ 	.word	index@(vprintf)
	.align		4
        /*0010*/ 	.word	0x00000000
	.align		4
        /*0014*/ 	.word	0xfffffffe
	.align		4
        /*0018*/ 	.word	0x00000000
	.align		4
        /*001c*/ 	.word	0xfffffffd
	.align		4
        /*0020*/ 	.word	0x00000000
	.align		4
        /*0024*/ 	.word	0xfffffffc


//--------------------- .nv.constant4             --------------------------
	.section	.nv.constant4,"a",@progbits
	.align	8
	.align		8
.nv.constant4:
        /*0000*/ 	.dword	vprintf
	.align		8
        /*0008*/ 	.dword	$str


//--------------------- .text._Z4testPPiS0_S0_i   --------------------------
	.section	.text._Z4testPPiS0_S0_i,"ax",@progbits
	.align	128
        .global         _Z4testPPiS0_S0_i
        .type           _Z4testPPiS0_S0_i,@function
        .size           _Z4testPPiS0_S0_i,(.L_x_2 - _Z4testPPiS0_S0_i)
        .other          _Z4testPPiS0_S0_i,@"STO_CUDA_ENTRY STV_DEFAULT"
_Z4testPPiS0_S0_i:
.text._Z4testPPiS0_S0_i:
[----:B------:R-:W0:Y:S01]  /*0000*/  LDC R1, c[0x0][0x37c] ;  /* 0x0000df00ff017b82 */ /* 0x000e220000000800 */
[----:B------:R-:W1:Y:S01]  /*0010*/  S2R R16, SR_CTAID.X ;  /* 0x0000000000107919 */ /* 0x000e620000002500 */
[----:B------:R-:W2:Y:S01]  /*0020*/  LDCU UR5, c[0x0][0x2fc] ;  /* 0x00005f80ff0577ac */ /* 0x000ea20008000800 */
[----:B0-----:R-:W-:Y:S01]  /*0030*/  IADD3 R1, PT, PT, R1, -0x10, RZ ;  /* 0xfffffff001017810 */ /* 0x001fe20007ffe0ff */
[----:B------:R-:W1:Y:S01]  /*0040*/  S2R R3, SR_TID.X ;  /* 0x0000000000037919 */ /* 0x000e620000002100 */
[----:B------:R-:W1:Y:S01]  /*0050*/  LDCU UR6, c[0x0][0x360] ;  /* 0x00006c00ff0677ac */ /* 0x000e620008000800 */
[----:B------:R-:W0:Y:S01]  /*0060*/  LDCU UR7, c[0x0][0x398] ;  /* 0x00007300ff0777ac */ /* 0x000e220008000800 */
[----:B------:R-:W3:Y:S02]  /*0070*/  LDCU UR4, c[0x0][0x2f8] ;  /* 0x00005f00ff0477ac */ /* 0x000ee40008000800 */
[----:B---3--:R-:W-:-:S04]  /*0080*/  IADD3 R6, P1, PT, R1, UR4, RZ ;  /* 0x0000000401067c10 */ /* 0x008fc8000ff3e0ff */
[----:B--2---:R-:W-:Y:S01]  /*0090*/  IADD3.X R7, PT, PT, RZ, UR5, RZ, P1, !PT ;  /* 0x00000005ff077c10 */ /* 0x004fe20008ffe4ff */
[----:B-1----:R-:W-:-:S05]  /*00a0*/  IMAD R16, R16, UR6, R3 ;  /* 0x0000000610107c24 */ /* 0x002fca000f8e0203 */
[----:B0-----:R-:W-:-:S13]  /*00b0*/  ISETP.GE.AND P0, PT, R16, UR7, PT ;  /* 0x0000000710007c0c */ /* 0x001fda000bf06270 */
[----:B------:R-:W-:Y:S05]  /*00c0*/  @P0 EXIT ;  /* 0x000000000000094d */ /* 0x000fea0003800000 */
[----:B------:R-:W0:Y:S01]  /*00d0*/  S2R R17, SR_TID.Y ;  /* 0x0000000000117919 */ /* 0x000e220000002200 */
[----:B------:R-:W0:Y:S01]  /*00e0*/  LDC R0, c[0x0][0x364] ;  /* 0x0000d900ff007b82 */ /* 0x000e220000000800 */
[----:B------:R-:W1:Y:S01]  /*00f0*/  LDCU.64 UR36, c[0x0][0x358] ;  /* 0x00006b00ff2477ac */ /* 0x000e620008000a00 */
[----:B------:R-:W2:Y:S06]  /*0100*/  S2R R2, SR_TID.Z ;  /* 0x0000000000027919 */ /* 0x000eac0000002300 */
[----:B------:R-:W0:Y:S08]  /*0110*/  S2UR UR4, SR_CTAID.Y ;  /* 0x00000000000479c3 */ /* 0x000e300000002600 */
[----:B------:R-:W2:Y:S08]  /*0120*/  S2UR UR5, SR_CTAID.Z ;  /* 0x00000000000579c3 */ /* 0x000eb00000002700 */
[----:B------:R-:W2:Y:S01]  /*0130*/  LDC R3, c[0x0][0x368] ;  /* 0x0000da00ff037b82 */ /* 0x000ea20000000800 */
[----:B0-----:R-:W-:Y:S01]  /*0140*/  IMAD R17, R0, UR4, R17 ;  /* 0x0000000400117c24 */ /* 0x001fe2000f8e0211 */
[----:B------:R-:W-:-:S06]  /*0150*/  MOV R0, 0x0 ;  /* 0x0000000000007802 */ /* 0x000fcc0000000f00 */
[----:B------:R0:W3:Y:S01]  /*0160*/  LDC.64 R8, c[0x4][R0] ;  /* 0x0100000000087b82 */ /* 0x0000e20000000a00 */
[----:B------:R0:W-:Y:S01]  /*0170*/  STL.64 [R1], R16 ;  /* 0x0000001001007387 */ /* 0x0001e20000100a00 */
[----:B--2---:R-:W-:Y:S01]  /*0180*/  IMAD R2, R3, UR5, R2 ;  /* 0x0000000503027c24 */ /* 0x004fe2000f8e0202 */
[----:B------:R-:W2:Y:S04]  /*0190*/  LDCU.64 UR4, c[0x4][0x8] ;  /* 0x01000100ff0477ac */ /* 0x000ea80008000a00 */
[----:B------:R0:W-:Y:S01]  /*01a0*/  STL [R1+0x8], R2 ;  /* 0x0000080201007387 */ /* 0x0001e20000100800 */
[----:B--2---:R-:W-:Y:S02]  /*01b0*/  MOV R4, UR4 ;  /* 0x0000000400047c02 */ /* 0x004fe40008000f00 */
[----:B01----:R-:W-:-:S07]  /*01c0*/  MOV R5, UR5 ;  /* 0x0000000500057c02 */ /* 0x003fce0008000f00 */
[----:B------:R-:W-:-:S07]  /*01d0*/  LEPC R20, `(.L_x_0) ;  /* 0x000000001014794e */ /* 0x000fce0000000000 */
[----:B---3--:R-:W-:Y:S05]  /*01e0*/  CALL.ABS.NOINC R8 ;  /* 0x0000000008007343 */ /* 0x008fea0003c00000 */
.L_x_0:
[----:B------:R-:W0:Y:S08]  /*01f0*/  LDC.64 R4, c[0x0][0x380] ;  /* 0x0000e000ff047b82 */ /* 0x000e300000000a00 */
[----:B------:R-:W1:Y:S08]  /*0200*/  LDC.64 R6, c[0x0][0x388] ;  /* 0x0000e200ff067b82 */ /* 0x000e700000000a00 */
[----:B------:R-:W2:Y:S01]  /*0210*/  LDC.64 R8, c[0x0][0x390] ;  /* 0x0000e400ff087b82 */ /* 0x000ea20000000a00 */
[----:B0-----:R-:W-:-:S06]  /*0220*/  IMAD.WIDE R4, R16, 0x8, R4 ;  /* 0x0000000810047825 */ /* 0x001fcc00078e0204 */
[----:B------:R-:W3:Y:S01]  /*0230*/  LDG.E.64 R4, desc[UR36][R4.64] ;  /* 0x0000002404047981 */ /* 0x000ee2000c1e1b00 */
[----:B-1----:R-:W-:-:S06]  /*0240*/  IMAD.WIDE R6, R16, 0x8, R6 ;  /* 0x0000000810067825 */ /* 0x002fcc00078e0206 */
[----:B------:R-:W4:Y:S01]  /*0250*/  LDG.E.64 R6, desc[UR36][R6.64] ;  /* 0x0000002406067981 */ /* 0x000f22000c1e1b00 */
[----:B------:R-:W-:Y:S01]  /*0260*/  LEA R11, R17, R2, 0x1 ;  /* 0x00000002110b7211 */ /* 0x000fe200078e08ff */
[----:B--2---:R-:W-:-:S06]  /*0270*/  IMAD.WIDE R16, R16, 0x8, R8 ;  /* 0x0000000810107825 */ /* 0x004fcc00078e0208 */
[----:B------:R-:W2:Y:S01]  /*0280*/  LDG.E.64 R16, desc[UR36][R16.64] ;  /* 0x0000002410107981 */ /* 0x000ea2000c1e1b00 */
[----:B---3--:R-:W-:-:S06]  /*0290*/  IMAD.WIDE.U32 R2, R11, 0x4, R4 ;  /* 0x000000040b027825 */ /* 0x008fcc00078e0004 */
[----:B------:R-:W3:Y:S01]  /*02a0*/  LD.E R2, desc[UR36][R2.64] ;  /* 0x0000002402027980 */ /* 0x000ee2000c101900 */
[----:B----4-:R-:W-:-:S06]  /*02b0*/  IMAD.WIDE.U32 R8, R11, 0x4, R6 ;  /* 0x000000040b087825 */ /* 0x010fcc00078e0006 */
[----:B------:R-:W3:Y:S01]  /*02c0*/  LD.E R9, desc[UR36][R8.64] ;  /* 0x0000002408097980 */ /* 0x000ee2000c101900 */
[----:B--2---:R-:W-:Y:S01]  /*02d0*/  IMAD.WIDE.U32 R10, R11, 0x4, R16 ;  /* 0x000000040b0a7825 */ /* 0x004fe200078e0010 */
[----:B---3--:R-:W-:-:S05]  /*02e0*/  IADD3 R5, PT, PT, R2, R9, RZ ;  /* 0x0000000902057210 */ /* 0x008fca0007ffe0ff */
[----:B------:R-:W-:Y:S01]  /*02f0*/  ST.E desc[UR36][R10.64], R5 ;  /* 0x000000050a007985 */ /* 0x000fe2000c101924 */
[----:B------:R-:W-:Y:S05]  /*0300*/  EXIT ;  /* 0x000000000000794d */ /* 0x000fea0003800000 */
.L_x_1:
[----:B------:R-:W-:-:S00]  /*0310*/  BRA `(.L_x_1) ;  /* 0xfffffffc00fc7947 */ /* 0x000fc0000383ffff */
[----:B------:R-:W-:-:S00]  /*0320*/  NOP ;  /* 0x0000000000007918 */ /* 0x000fc00000000000 */
        /* <DEDUP_REMOVED lines=13> */
.L_x_2:


//--------------------- .nv.global.init           --------------------------
	.section	.nv.global.init,"aw",@progbits
.nv.global.init:
	.type		$str,@object
	.size		$str,(.L_0 - $str)
$str:
        /*0000*/ 	.byte	0x54, 0x68, 0x72, 0x65, 0x61, 0x64, 0x49, 0x64, 0x78, 0x3a, 0x20, 0x25, 0x64, 0x20, 0x54, 0x68
        /*0010*/ 	.byte	0x72, 0x65, 0x61, 0x64, 0x49, 0x64, 0x79, 0x3a, 0x20, 0x25, 0x64, 0x20, 0x54, 0x68, 0x72, 0x65
        /*0020*/ 	.byte	0x61, 0x64, 0x49, 0x64, 0x7a, 0x3a, 0x20, 0x25, 0x64, 0x0a, 0x00
.L_0:


//--------------------- .nv.shared.reserved.0     --------------------------
	.section	.nv.shared.reserved.0,"aw",@nobits
	.weak		__nv_reservedSMEM_offset_0_alias
	.size		__nv_reservedSMEM_offset_0_alias, 0, 64
	.other		__nv_reservedSMEM_offset_0_alias,@"STO_CUDA_RESERVED_SHARED STV_DEFAULT"
__nv_reservedSMEM_offset_0_alias:
	.zero		0
	.zero		64


//--------------------- .nv.constant0._Z4testPPiS0_S0_i --------------------------
	.section	.nv.constant0._Z4testPPiS0_S0_i,"a",@progbits
	.sectionflags	@""
	.align	4
.nv.constant0._Z4testPPiS0_S0_i:
	.zero		924


//--------------------- SYMBOLS --------------------------

	.type		.nv.reservedSmem.offset0,@object
	.size		.nv.reservedSmem.offset0,0x4
	.type		vprintf,@function
